//
// Generated by NVIDIA NVVM Compiler
//
// Compiler Build ID: CL-36424714
// Cuda compilation tools, release 13.0, V13.0.88
// Based on NVVM 20.0.0
//

.version 9.0
.target sm_100
.address_size 64

	// .globl	_Z7do_nonePdS_

.visible .entry _Z7do_nonePdS_(
	.param .u64 .ptr .align 1 _Z7do_nonePdS__param_0,
	.param .u64 .ptr .align 1 _Z7do_nonePdS__param_1
)
{
	.reg .b32 	%r<2>;
	.reg .b64 	%rd<8>;
	.reg .b64 	%fd<2>;

	ld.param.u64 	%rd1, [_Z7do_nonePdS__param_0];
	ld.param.u64 	%rd2, [_Z7do_nonePdS__param_1];
	cvta.to.global.u64 	%rd3, %rd1;
	cvta.to.global.u64 	%rd4, %rd2;
	mov.u32 	%r1, %tid.x;
	mul.wide.u32 	%rd5, %r1, 8;
	add.s64 	%rd6, %rd4, %rd5;
	ld.global.f64 	%fd1, [%rd6];
	add.s64 	%rd7, %rd3, %rd5;
	st.global.f64 	[%rd7], %fd1;
	ret;

}


// ===== COMPILED SASS (sm_100) =====

	.target	sm_100

	.elftype	@"ET_EXEC"


//--------------------- .note.nv.tkinfo           --------------------------
	.section	.note.nv.tkinfo,"",@"SHT_NOTE"
	.sectionflags	@"SHF_NOTE_NV_TKINFO"
	.tkinfo
        /*0018*/ 	.word	0x00000002
        /*0030*/ 	.string	""
        /*0030*/ 	.string	"ptxas"
        /*0030*/ 	.string	"Cuda compilation tools, release 13.0, V13.0.88"
        /*0030*/ 	.string	"Build cuda_13.0.r13.0/compiler.36424714_0"
        /*0030*/ 	.string	"-arch sm_100 -m 64 "



//--------------------- .note.nv.cuinfo           --------------------------
	.section	.note.nv.cuinfo,"",@"SHT_NOTE"
	.sectionflags	@"SHF_NOTE_NV_CUINFO"
        /*0018*/ 	.short	0x0002
        /*001a*/ 	.short	0x0064
        /*001c*/ 	.short	0x0082
	.zero		2


//--------------------- .nv.info                  --------------------------
	.section	.nv.info,"",@"SHT_CUDA_INFO"
	.align	4


	//----- nvinfo : EIATTR_REGCOUNT
	.align		4
        /*0000*/ 	.byte	0x04, 0x2f
        /*0002*/ 	.short	(.L_1 - .L_0)
	.align		4
.L_0:
        /*0004*/ 	.word	index@(_Z7do_nonePdS_)
        /*0008*/ 	.word	0x0000000a


	//----- nvinfo : EIATTR_FRAME_SIZE
	.align		4
.L_1:
        /*000c*/ 	.byte	0x04, 0x11
        /*000e*/ 	.short	(.L_3 - .L_2)
	.align		4
.L_2:
        /*0010*/ 	.word	index@(_Z7do_nonePdS_)
        /*0014*/ 	.word	0x00000000


	//----- nvinfo : EIATTR_MIN_STACK_SIZE
	.align		4
.L_3:
        /*0018*/ 	.byte	0x04, 0x12
        /*001a*/ 	.short	(.L_5 - .L_4)
	.align		4
.L_4:
        /*001c*/ 	.word	index@(_Z7do_nonePdS_)
        /*0020*/ 	.word	0x00000000
.L_5:


//--------------------- .nv.compat                --------------------------
	.section	.nv.compat,"",@"SHT_CUDA_COMPAT_INFO"
	.align	4
        /*0000*/ 	.byte	0x02, 0x09, 0x00, 0x00, 0x02, 0x02, 0x01, 0x00, 0x02, 0x05, 0x05, 0x00, 0x03, 0x07, 0x01, 0x01
        /*0010*/ 	.byte	0x02, 0x03, 0x00, 0x00, 0x02, 0x06, 0x01, 0x00, 0x04, 0x0b, 0x08, 0x00, 0x09, 0x00, 0x00, 0x00
        /*0020*/ 	.byte	0x00, 0x00, 0x00, 0x00


//--------------------- .nv.info._Z7do_nonePdS_   --------------------------
	.section	.nv.info._Z7do_nonePdS_,"",@"SHT_CUDA_INFO"
	.sectionflags	@""
	.align	4


	//----- nvinfo : EIATTR_CUDA_API_VERSION
	.align		4
        /*0000*/ 	.byte	0x04, 0x37
        /*0002*/ 	.short	(.L_7 - .L_6)
.L_6:
        /*0004*/ 	.word	0x00000082


	//----- nvinfo : EIATTR_KPARAM_INFO
	.align		4
.L_7:
        /*0008*/ 	.byte	0x04, 0x17
        /*000a*/ 	.short	(.L_9 - .L_8)
.L_8:
        /*000c*/ 	.word	0x00000000
        /*0010*/ 	.short	0x0001
        /*0012*/ 	.short	0x0008
        /*0014*/ 	.byte	0x00, 0xf5, 0x21, 0x00


	//----- nvinfo : EIATTR_KPARAM_INFO
	.align		4
.L_9:
        /*0018*/ 	.byte	0x04, 0x17
        /*001a*/ 	.short	(.L_11 - .L_10)
.L_10:
        /*001c*/ 	.word	0x00000000
        /*0020*/ 	.short	0x0000
        /*0022*/ 	.short	0x0000
        /*0024*/ 	.byte	0x00, 0xf5, 0x21, 0x00


	//----- nvinfo : EIATTR_SPARSE_MMA_MASK
	.align		4
.L_11:
        /*0028*/ 	.byte	0x03, 0x50
        /*002a*/ 	.short	0x0000


	//----- nvinfo : EIATTR_MAXREG_COUNT
	.align		4
        /*002c*/ 	.byte	0x03, 0x1b
        /*002e*/ 	.short	0x00ff


	//----- nvinfo : EIATTR_MERCURY_ISA_VERSION
	.align		4
        /*0030*/ 	.byte	0x03, 0x5f
        /*0032*/ 	.short	0x0101


	//----- nvinfo : EIATTR_VRC_CTA_INIT_COUNT
	.align		4
        /*0034*/ 	.byte	0x02, 0x4a
	.zero		1
	.zero		1


	//----- nvinfo : EIATTR_EXIT_INSTR_OFFSETS
	.align		4
        /*0038*/ 	.byte	0x04, 0x1c
        /*003a*/ 	.short	(.L_13 - .L_12)


	//   ....[0]....
.L_12:
        /*003c*/ 	.word	0x00000090


	//----- nvinfo : EIATTR_CBANK_PARAM_SIZE
	.align		4
.L_13:
        /*0040*/ 	.byte	0x03, 0x19
        /*0042*/ 	.short	0x0010


	//----- nvinfo : EIATTR_PARAM_CBANK
	.align		4
        /*0044*/ 	.byte	0x04, 0x0a
        /*0046*/ 	.short	(.L_15 - .L_14)
	.align		4
.L_14:
        /*0048*/ 	.word	index@(.nv.constant0._Z7do_nonePdS_)
        /*004c*/ 	.short	0x0380
        /*004e*/ 	.short	0x0010


	//----- nvinfo : EIATTR_SW_WAR
	.align		4
.L_15:
        /*0050*/ 	.byte	0x04, 0x36
        /*0052*/ 	.short	(.L_17 - .L_16)
.L_16:
        /*0054*/ 	.word	0x00000008
.L_17:


//--------------------- .nv.callgraph             --------------------------
	.section	.nv.callgraph,"",@"SHT_CUDA_CALLGRAPH"
	.align	4
	.sectionentsize	8
	.align		4
        /*0000*/ 	.word	0x00000000
	.align		4
        /*0004*/ 	.word	0xffffffff
	.align		4
        /*0008*/ 	.word	0x00000000
	.align		4
        /*000c*/ 	.word	0xfffffffe
	.align		4
        /*0010*/ 	.word	0x00000000
	.align		4
        /*0014*/ 	.word	0xfffffffd
	.align		4
        /*0018*/ 	.word	0x00000000
	.align		4
        /*001c*/ 	.word	0xfffffffc


//--------------------- .text._Z7do_nonePdS_      --------------------------
	.section	.text._Z7do_nonePdS_,"ax",@progbits
	.align	128
        .global         _Z7do_nonePdS_
        .type           _Z7do_nonePdS_,@function
        .size           _Z7do_nonePdS_,(.L_x_1 - _Z7do_nonePdS_)
        .other          _Z7do_nonePdS_,@"STO_CUDA_ENTRY STV_DEFAULT"
_Z7do_nonePdS_:
.text._Z7do_nonePdS_:
[----:B------:R-:W-:Y:S01]  /*0000*/  LDC R1, c[0x0][0x37c] ;  /* 0x0000df00ff017b82 */ /* 0x000fe20000000800 */
[----:B------:R-:W0:Y:S07]  /*0010*/  S2R R7, SR_TID.X ;  /* 0x0000000000077919 */ /* 0x000e2e0000002100 */
[----:B------:R-:W0:Y:S01]  /*0020*/  LDC.64 R2, c[0x0][0x388] ;  /* 0x0000e200ff027b82 */ /* 0x000e220000000a00 */
[----:B------:R-:W1:Y:S07]  /*0030*/  LDCU.64 UR4, c[0x0][0x358] ;  /* 0x00006b00ff0477ac */ /* 0x000e6e0008000a00 */
[----:B------:R-:W2:Y:S01]  /*0040*/  LDC.64 R4, c[0x0][0x380] ;  /* 0x0000e000ff047b82 */ /* 0x000ea20000000a00 */
[----:B0-----:R-:W-:-:S06]  /*0050*/  IMAD.WIDE.U32 R2, R7, 0x8, R2 ;  /* 0x0000000807027825 */ /* 0x001fcc00078e0002 */
[----:B-1----:R-:W3:Y:S01]  /*0060*/  LDG.E.64 R2, desc[UR4][R2.64] ;  /* 0x0000000402027981 */ /* 0x002ee2000c1e1b00 */
[----:B--2---:R-:W-:-:S05]  /*0070*/  IMAD.WIDE.U32 R4, R7, 0x8, R4 ;  /* 0x0000000807047825 */ /* 0x004fca00078e0004 */
[----:B---3--:R-:W-:Y:S01]  /*0080*/  STG.E.64 desc[UR4][R4.64], R2 ;  /* 0x0000000204007986 */ /* 0x008fe2000c101b04 */
[----:B------:R-:W-:Y:S05]  /*0090*/  EXIT ;  /* 0x000000000000794d */ /* 0x000fea0003800000 */
.L_x_0:
[----:B------:R-:W-:-:S00]  /*00a0*/  BRA `(.L_x_0) ;  /* 0xfffffffc00fc7947 */ /* 0x000fc0000383ffff */
[----:B------:R-:W-:-:S00]  /*00b0*/  NOP ;  /* 0x0000000000007918 */ /* 0x000fc00000000000 */
        /* <DEDUP_REMOVED lines=12> */
.L_x_1:


//--------------------- .nv.shared.reserved.0     --------------------------
	.section	.nv.shared.reserved.0,"aw",@nobits
	.weak		__nv_reservedSMEM_offset_0_alias
	.size		__nv_reservedSMEM_offset_0_alias, 0, 64
	.other		__nv_reservedSMEM_offset_0_alias,@"STO_CUDA_RESERVED_SHARED STV_DEFAULT"
__nv_reservedSMEM_offset_0_alias:
	.zero		0
	.zero		64


//--------------------- .nv.constant0._Z7do_nonePdS_ --------------------------
	.section	.nv.constant0._Z7do_nonePdS_,"a",@progbits
	.sectionflags	@""
	.align	4
.nv.constant0._Z7do_nonePdS_:
	.zero		912


//--------------------- SYMBOLS --------------------------

	.type		.nv.reservedSmem.offset0,@object
	.size		.nv.reservedSmem.offset0,0x4
